//
// Generated by NVIDIA NVVM Compiler
//
// Compiler Build ID: CL-36424714
// Cuda compilation tools, release 13.0, V13.0.88
// Based on NVVM 20.0.0
//

.version 9.0
.target sm_100
.address_size 64

	// .globl	_Z6renderPfmm

.visible .entry _Z6renderPfmm(
	.param .u64 .ptr .align 1 _Z6renderPfmm_param_0,
	.param .u64 _Z6renderPfmm_param_1,
	.param .u64 _Z6renderPfmm_param_2
)
{
	.reg .pred 	%p<4>;
	.reg .b32 	%r<13>;
	.reg .b32 	%f<10>;
	.reg .b64 	%rd<10>;

	ld.param.u64 	%rd1, [_Z6renderPfmm_param_0];
	ld.param.u64 	%rd2, [_Z6renderPfmm_param_1];
	ld.param.u64 	%rd4, [_Z6renderPfmm_param_2];
	mov.u32 	%r3, %tid.x;
	mov.u32 	%r4, %ctaid.x;
	mov.u32 	%r5, %ntid.x;
	mad.lo.s32 	%r1, %r4, %r5, %r3;
	mov.u32 	%r6, %tid.y;
	mov.u32 	%r7, %ctaid.y;
	mov.u32 	%r8, %ntid.y;
	mad.lo.s32 	%r9, %r7, %r8, %r6;
	cvt.s64.s32 	%rd5, %r1;
	setp.le.u64 	%p1, %rd2, %rd5;
	cvt.u64.u32 	%rd6, %r9;
	setp.le.u64 	%p2, %rd4, %rd6;
	or.pred  	%p3, %p1, %p2;
	@%p3 bra 	$L__BB0_2;
	cvta.to.global.u64 	%rd7, %rd1;
	cvt.u32.u64 	%r10, %rd2;
	mad.lo.s32 	%r11, %r9, %r10, %r1;
	mul.lo.s32 	%r12, %r11, 3;
	cvt.rn.f32.s32 	%f1, %r1;
	cvt.rn.f32.u64 	%f2, %rd2;
	div.rn.f32 	%f3, %f1, %f2;
	mul.wide.s32 	%rd8, %r12, 4;
	add.s64 	%rd9, %rd7, %rd8;
	st.global.f32 	[%rd9], %f3;
	cvt.rn.f32.u32 	%f4, %r9;
	cvt.rn.f32.u64 	%f5, %rd4;
	div.rn.f32 	%f6, %f4, %f5;
	st.global.f32 	[%rd9+4], %f6;
	mul.f32 	%f7, %f1, %f4;
	div.rn.f32 	%f8, %f7, %f2;
	div.rn.f32 	%f9, %f8, %f5;
	st.global.f32 	[%rd9+8], %f9;
$L__BB0_2:
	ret;

}


// ===== COMPILED SASS (sm_100) =====

	.target	sm_100

	.elftype	@"ET_EXEC"


//--------------------- .note.nv.tkinfo           --------------------------
	.section	.note.nv.tkinfo,"",@"SHT_NOTE"
	.sectionflags	@"SHF_NOTE_NV_TKINFO"
	.tkinfo
        /*0018*/ 	.word	0x00000002
        /*0030*/ 	.string	""
        /*0030*/ 	.string	"ptxas"
        /*0030*/ 	.string	"Cuda compilation tools, release 13.0, V13.0.88"
        /*0030*/ 	.string	"Build cuda_13.0.r13.0/compiler.36424714_0"
        /*0030*/ 	.string	"-arch sm_100 -m 64 "



//--------------------- .note.nv.cuinfo           --------------------------
	.section	.note.nv.cuinfo,"",@"SHT_NOTE"
	.sectionflags	@"SHF_NOTE_NV_CUINFO"
        /*0018*/ 	.short	0x0002
        /*001a*/ 	.short	0x0064
        /*001c*/ 	.short	0x0082
	.zero		2


//--------------------- .nv.info                  --------------------------
	.section	.nv.info,"",@"SHT_CUDA_INFO"
	.align	4


	//----- nvinfo : EIATTR_REGCOUNT
	.align		4
        /*0000*/ 	.byte	0x04, 0x2f
        /*0002*/ 	.short	(.L_1 - .L_0)
	.align		4
.L_0:
        /*0004*/ 	.word	index@(_Z6renderPfmm)
        /*0008*/ 	.word	0x00000016


	//----- nvinfo : EIATTR_FRAME_SIZE
	.align		4
.L_1:
        /*000c*/ 	.byte	0x04, 0x11
        /*000e*/ 	.short	(.L_3 - .L_2)
	.align		4
.L_2:
        /*0010*/ 	.word	index@($__internal_0_$__cuda_sm3x_div_rn_noftz_f32_slowpath)
        /*0014*/ 	.word	0x00000000


	//----- nvinfo : EIATTR_FRAME_SIZE
	.align		4
.L_3:
        /*0018*/ 	.byte	0x04, 0x11
        /*001a*/ 	.short	(.L_5 - .L_4)
	.align		4
.L_4:
        /*001c*/ 	.word	index@(_Z6renderPfmm)
        /*0020*/ 	.word	0x00000000


	//----- nvinfo : EIATTR_MIN_STACK_SIZE
	.align		4
.L_5:
        /*0024*/ 	.byte	0x04, 0x12
        /*0026*/ 	.short	(.L_7 - .L_6)
	.align		4
.L_6:
        /*0028*/ 	.word	index@(_Z6renderPfmm)
        /*002c*/ 	.word	0x00000000
.L_7:


//--------------------- .nv.compat                --------------------------
	.section	.nv.compat,"",@"SHT_CUDA_COMPAT_INFO"
	.align	4
        /*0000*/ 	.byte	0x02, 0x09, 0x00, 0x00, 0x02, 0x02, 0x01, 0x00, 0x02, 0x05, 0x05, 0x00, 0x03, 0x07, 0x01, 0x01
        /*0010*/ 	.byte	0x02, 0x03, 0x00, 0x00, 0x02, 0x06, 0x01, 0x00, 0x04, 0x0b, 0x08, 0x00, 0x01, 0x00, 0x00, 0x00
        /*0020*/ 	.byte	0x00, 0x00, 0x00, 0x00


//--------------------- .nv.info._Z6renderPfmm    --------------------------
	.section	.nv.info._Z6renderPfmm,"",@"SHT_CUDA_INFO"
	.sectionflags	@""
	.align	4


	//----- nvinfo : EIATTR_CUDA_API_VERSION
	.align		4
        /*0000*/ 	.byte	0x04, 0x37
        /*0002*/ 	.short	(.L_9 - .L_8)
.L_8:
        /*0004*/ 	.word	0x00000082


	//----- nvinfo : EIATTR_KPARAM_INFO
	.align		4
.L_9:
        /*0008*/ 	.byte	0x04, 0x17
        /*000a*/ 	.short	(.L_11 - .L_10)
.L_10:
        /*000c*/ 	.word	0x00000000
        /*0010*/ 	.short	0x0002
        /*0012*/ 	.short	0x0010
        /*0014*/ 	.byte	0x00, 0xf0, 0x21, 0x00


	//----- nvinfo : EIATTR_KPARAM_INFO
	.align		4
.L_11:
        /*0018*/ 	.byte	0x04, 0x17
        /*001a*/ 	.short	(.L_13 - .L_12)
.L_12:
        /*001c*/ 	.word	0x00000000
        /*0020*/ 	.short	0x0001
        /*0022*/ 	.short	0x0008
        /*0024*/ 	.byte	0x00, 0xf0, 0x21, 0x00


	//----- nvinfo : EIATTR_KPARAM_INFO
	.align		4
.L_13:
        /*0028*/ 	.byte	0x04, 0x17
        /*002a*/ 	.short	(.L_15 - .L_14)
.L_14:
        /*002c*/ 	.word	0x00000000
        /*0030*/ 	.short	0x0000
        /*0032*/ 	.short	0x0000
        /*0034*/ 	.byte	0x00, 0xf5, 0x21, 0x00


	//----- nvinfo : EIATTR_SPARSE_MMA_MASK
	.align		4
.L_15:
        /*0038*/ 	.byte	0x03, 0x50
        /*003a*/ 	.short	0x0000


	//----- nvinfo : EIATTR_MAXREG_COUNT
	.align		4
        /*003c*/ 	.byte	0x03, 0x1b
        /*003e*/ 	.short	0x00ff


	//----- nvinfo : EIATTR_MERCURY_ISA_VERSION
	.align		4
        /*0040*/ 	.byte	0x03, 0x5f
        /*0042*/ 	.short	0x0101


	//----- nvinfo : EIATTR_VRC_CTA_INIT_COUNT
	.align		4
        /*0044*/ 	.byte	0x02, 0x4a
	.zero		1
	.zero		1


	//----- nvinfo : EIATTR_EXIT_INSTR_OFFSETS
	.align		4
        /*0048*/ 	.byte	0x04, 0x1c
        /*004a*/ 	.short	(.L_17 - .L_16)


	//   ....[0]....
.L_16:
        /*004c*/ 	.word	0x00000100


	//   ....[1]....
        /*0050*/ 	.word	0x00000580


	//----- nvinfo : EIATTR_CRS_STACK_SIZE
	.align		4
.L_17:
        /*0054*/ 	.byte	0x04, 0x1e
        /*0056*/ 	.short	(.L_19 - .L_18)
.L_18:
        /*0058*/ 	.word	0x00000000


	//----- nvinfo : EIATTR_CBANK_PARAM_SIZE
	.align		4
.L_19:
        /*005c*/ 	.byte	0x03, 0x19
        /*005e*/ 	.short	0x0018


	//----- nvinfo : EIATTR_PARAM_CBANK
	.align		4
        /*0060*/ 	.byte	0x04, 0x0a
        /*0062*/ 	.short	(.L_21 - .L_20)
	.align		4
.L_20:
        /*0064*/ 	.word	index@(.nv.constant0._Z6renderPfmm)
        /*0068*/ 	.short	0x0380
        /*006a*/ 	.short	0x0018


	//----- nvinfo : EIATTR_SW_WAR
	.align		4
.L_21:
        /*006c*/ 	.byte	0x04, 0x36
        /*006e*/ 	.short	(.L_23 - .L_22)
.L_22:
        /*0070*/ 	.word	0x00000008
.L_23:


//--------------------- .nv.callgraph             --------------------------
	.section	.nv.callgraph,"",@"SHT_CUDA_CALLGRAPH"
	.align	4
	.sectionentsize	8
	.align		4
        /*0000*/ 	.word	0x00000000
	.align		4
        /*0004*/ 	.word	0xffffffff
	.align		4
        /*0008*/ 	.word	0x00000000
	.align		4
        /*000c*/ 	.word	0xfffffffe
	.align		4
        /*0010*/ 	.word	0x00000000
	.align		4
        /*0014*/ 	.word	0xfffffffd
	.align		4
        /*0018*/ 	.word	0x00000000
	.align		4
        /*001c*/ 	.word	0xfffffffc


//--------------------- .text._Z6renderPfmm       --------------------------
	.section	.text._Z6renderPfmm,"ax",@progbits
	.align	128
        .global         _Z6renderPfmm
        .type           _Z6renderPfmm,@function
        .size           _Z6renderPfmm,(.L_x_20 - _Z6renderPfmm)
        .other          _Z6renderPfmm,@"STO_CUDA_ENTRY STV_DEFAULT"
_Z6renderPfmm:
.text._Z6renderPfmm:
[----:B------:R-:W-:Y:S01]  /*0000*/  LDC R1, c[0x0][0x37c] ;  /* 0x0000df00ff017b82 */ /* 0x000fe20000000800 */
[----:B------:R-:W0:Y:S07]  /*0010*/  S2R R8, SR_TID.Y ;  /* 0x0000000000087919 */ /* 0x000e2e0000002200 */
[----:B------:R-:W1:Y:S01]  /*0020*/  LDC R0, c[0x0][0x360] ;  /* 0x0000d800ff007b82 */ /* 0x000e620000000800 */
[----:B------:R-:W2:Y:S01]  /*0030*/  LDCU.64 UR6, c[0x0][0x390] ;  /* 0x00007200ff0677ac */ /* 0x000ea20008000a00 */
[----:B------:R-:W1:Y:S01]  /*0040*/  S2R R3, SR_TID.X ;  /* 0x0000000000037919 */ /* 0x000e620000002100 */
[----:B------:R-:W3:Y:S05]  /*0050*/  LDCU.64 UR8, c[0x0][0x388] ;  /* 0x00007100ff0877ac */ /* 0x000eea0008000a00 */
[----:B------:R-:W0:Y:S08]  /*0060*/  S2UR UR5, SR_CTAID.Y ;  /* 0x00000000000579c3 */ /* 0x000e300000002600 */
[----:B------:R-:W0:Y:S08]  /*0070*/  LDC R5, c[0x0][0x364] ;  /* 0x0000d900ff057b82 */ /* 0x000e300000000800 */
[----:B------:R-:W1:Y:S01]  /*0080*/  S2UR UR4, SR_CTAID.X ;  /* 0x00000000000479c3 */ /* 0x000e620000002500 */
[----:B0-----:R-:W-:-:S05]  /*0090*/  IMAD R8, R5, UR5, R8 ;  /* 0x0000000505087c24 */ /* 0x001fca000f8e0208 */
[----:B--2---:R-:W-:Y:S01]  /*00a0*/  ISETP.GE.U32.AND P0, PT, R8, UR6, PT ;  /* 0x0000000608007c0c */ /* 0x004fe2000bf06070 */
[----:B-1----:R-:W-:-:S03]  /*00b0*/  IMAD R3, R0, UR4, R3 ;  /* 0x0000000400037c24 */ /* 0x002fc6000f8e0203 */
[----:B------:R-:W-:Y:S02]  /*00c0*/  ISETP.GE.U32.AND.EX P0, PT, RZ, UR7, PT, P0 ;  /* 0x00000007ff007c0c */ /* 0x000fe4000bf06100 */
[----:B---3--:R-:W-:Y:S02]  /*00d0*/  ISETP.GE.U32.AND P1, PT, R3, UR8, PT ;  /* 0x0000000803007c0c */ /* 0x008fe4000bf26070 */
[----:B------:R-:W-:-:S04]  /*00e0*/  SHF.R.S32.HI R0, RZ, 0x1f, R3 ;  /* 0x0000001fff007819 */ /* 0x000fc80000011403 */
[----:B------:R-:W-:-:S13]  /*00f0*/  ISETP.GE.U32.OR.EX P0, PT, R0, UR9, P0, P1 ;  /* 0x0000000900007c0c */ /* 0x000fda0008706510 */
[----:B------:R-:W-:Y:S05]  /*0100*/  @P0 EXIT ;  /* 0x000000000000094d */ /* 0x000fea0003800000 */
[----:B------:R-:W0:Y:S01]  /*0110*/  LDCU.64 UR4, c[0x0][0x388] ;  /* 0x00007100ff0477ac */ /* 0x000e220008000a00 */
[----:B------:R-:W-:Y:S01]  /*0120*/  I2FP.F32.S32 R0, R3 ;  /* 0x0000000300007245 */ /* 0x000fe20000201400 */
[----:B------:R-:W-:Y:S01]  /*0130*/  IMAD R4, R8, UR8, R3 ;  /* 0x0000000808047c24 */ /* 0x000fe2000f8e0203 */
[----:B------:R-:W-:Y:S03]  /*0140*/  BSSY.RECONVERGENT B0, `(.L_x_0) ;  /* 0x0000010000007945 */ /* 0x000fe60003800200 */
[----:B------:R-:W-:Y:S01]  /*0150*/  IMAD R4, R4, 0x3, RZ ;  /* 0x0000000304047824 */ /* 0x000fe200078e02ff */
[----:B0-----:R-:W0:Y:S01]  /*0160*/  I2F.U64 R7, UR4 ;  /* 0x0000000400077d12 */ /* 0x001e220008301000 */
[----:B------:R-:W1:Y:S07]  /*0170*/  LDCU.64 UR4, c[0x0][0x358] ;  /* 0x00006b00ff0477ac */ /* 0x000e6e0008000a00 */
[----:B0-----:R-:W0:Y:S08]  /*0180*/  MUFU.RCP R2, R7 ;  /* 0x0000000700027308 */ /* 0x001e300000001000 */
[----:B------:R-:W2:Y:S01]  /*0190*/  FCHK P0, R0, R7 ;  /* 0x0000000700007302 */ /* 0x000ea20000000000 */
[----:B0-----:R-:W-:-:S04]  /*01a0*/  FFMA R5, -R7, R2, 1 ;  /* 0x3f80000007057423 */ /* 0x001fc80000000102 */
[----:B------:R-:W-:-:S04]  /*01b0*/  FFMA R5, R2, R5, R2 ;  /* 0x0000000502057223 */ /* 0x000fc80000000002 */
[----:B------:R-:W-:-:S04]  /*01c0*/  FFMA R2, R0, R5, RZ ;  /* 0x0000000500027223 */ /* 0x000fc800000000ff */
[----:B------:R-:W-:-:S04]  /*01d0*/  FFMA R6, -R7, R2, R0 ;  /* 0x0000000207067223 */ /* 0x000fc80000000100 */
[----:B------:R-:W-:Y:S01]  /*01e0*/  FFMA R9, R5, R6, R2 ;  /* 0x0000000605097223 */ /* 0x000fe20000000002 */
[----:B-12---:R-:W-:Y:S06]  /*01f0*/  @!P0 BRA `(.L_x_1) ;  /* 0x0000000000108947 */ /* 0x006fec0003800000 */
[----:B------:R-:W-:Y:S01]  /*0200*/  IMAD.MOV.U32 R3, RZ, RZ, R0 ;  /* 0x000000ffff037224 */ /* 0x000fe200078e0000 */
[----:B------:R-:W-:Y:S01]  /*0210*/  MOV R10, 0x240 ;  /* 0x00000240000a7802 */ /* 0x000fe20000000f00 */
[----:B------:R-:W-:-:S07]  /*0220*/  IMAD.MOV.U32 R2, RZ, RZ, R7 ;  /* 0x000000ffff027224 */ /* 0x000fce00078e0007 */
[----:B------:R-:W-:Y:S05]  /*0230*/  CALL.REL.NOINC `($__internal_0_$__cuda_sm3x_div_rn_noftz_f32_slowpath) ;  /* 0x0000000000d47944 */ /* 0x000fea0003c00000 */
.L_x_1:
[----:B------:R-:W-:Y:S05]  /*0240*/  BSYNC.RECONVERGENT B0 ;  /* 0x0000000000007941 */ /* 0x000fea0003800200 */
.L_x_0:
[----:B------:R-:W0:Y:S01]  /*0250*/  LDCU.64 UR6, c[0x0][0x390] ;  /* 0x00007200ff0677ac */ /* 0x000e220008000a00 */
[----:B------:R-:W1:Y:S01]  /*0260*/  LDC.64 R2, c[0x0][0x380] ;  /* 0x0000e000ff027b82 */ /* 0x000e620000000a00 */
[----:B------:R-:W-:Y:S01]  /*0270*/  BSSY.RECONVERGENT B0, `(.L_x_2) ;  /* 0x0000011000007945 */ /* 0x000fe20003800200 */
[----:B0-----:R-:W0:Y:S01]  /*0280*/  I2F.U64 R6, UR6 ;  /* 0x0000000600067d12 */ /* 0x001e220008301000 */
[----:B-1----:R-:W-:Y:S01]  /*0290*/  IMAD.WIDE R4, R4, 0x4, R2 ;  /* 0x0000000404047825 */ /* 0x002fe200078e0202 */
[----:B------:R-:W-:-:S04]  /*02a0*/  I2FP.F32.U32 R3, R8 ;  /* 0x0000000800037245 */ /* 0x000fc80000201000 */
[----:B------:R1:W-:Y:S02]  /*02b0*/  STG.E desc[UR4][R4.64], R9 ;  /* 0x0000000904007986 */ /* 0x0003e4000c101904 */
        /* <DEDUP_REMOVED lines=9> */
[----:B------:R-:W-:-:S07]  /*0350*/  MOV R10, 0x370 ;  /* 0x00000370000a7802 */ /* 0x000fce0000000f00 */
[----:B------:R-:W-:Y:S05]  /*0360*/  CALL.REL.NOINC `($__internal_0_$__cuda_sm3x_div_rn_noftz_f32_slowpath) ;  /* 0x0000000000887944 */ /* 0x000fea0003c00000 */
[----:B------:R-:W-:-:S07]  /*0370*/  IMAD.MOV.U32 R11, RZ, RZ, R9 ;  /* 0x000000ffff0b7224 */ /* 0x000fce00078e0009 */
.L_x_3:
[----:B------:R-:W-:Y:S05]  /*0380*/  BSYNC.RECONVERGENT B0 ;  /* 0x0000000000007941 */ /* 0x000fea0003800200 */
.L_x_2:
[----:B------:R-:W0:Y:S01]  /*0390*/  MUFU.RCP R2, R7 ;  /* 0x0000000700027308 */ /* 0x000e220000001000 */
[----:B------:R-:W-:Y:S01]  /*03a0*/  FMUL R3, R0, R3 ;  /* 0x0000000300037220 */ /* 0x000fe20000400000 */
[----:B------:R1:W-:Y:S01]  /*03b0*/  STG.E desc[UR4][R4.64+0x4], R11 ;  /* 0x0000040b04007986 */ /* 0x0003e2000c101904 */
[----:B------:R-:W-:Y:S05]  /*03c0*/  BSSY.RECONVERGENT B0, `(.L_x_4) ;  /* 0x000000b000007945 */ /* 0x000fea0003800200 */
        /* <DEDUP_REMOVED lines=10> */
.L_x_5:
[----:B------:R-:W-:Y:S05]  /*0470*/  BSYNC.RECONVERGENT B0 ;  /* 0x0000000000007941 */ /* 0x000fea0003800200 */
.L_x_4:
[----:B------:R-:W0:Y:S01]  /*0480*/  MUFU.RCP R3, R6 ;  /* 0x0000000600037308 */ /* 0x000e220000001000 */
[----:B------:R-:W-:Y:S07]  /*0490*/  BSSY.RECONVERGENT B0, `(.L_x_6) ;  /* 0x000000d000007945 */ /* 0x000fee0003800200 */
[----:B------:R-:W1:Y:S01]  /*04a0*/  FCHK P0, R9, R6 ;  /* 0x0000000609007302 */ /* 0x000e620000000000 */
[----:B0-----:R-:W-:-:S04]  /*04b0*/  FFMA R0, -R6, R3, 1 ;  /* 0x3f80000006007423 */ /* 0x001fc80000000103 */
[----:B------:R-:W-:-:S04]  /*04c0*/  FFMA R0, R3, R0, R3 ;  /* 0x0000000003007223 */ /* 0x000fc80000000003 */
[----:B------:R-:W-:-:S04]  /*04d0*/  FFMA R3, R0, R9, RZ ;  /* 0x0000000900037223 */ /* 0x000fc800000000ff */
[----:B------:R-:W-:-:S04]  /*04e0*/  FFMA R2, -R6, R3, R9 ;  /* 0x0000000306027223 */ /* 0x000fc80000000109 */
[----:B------:R-:W-:Y:S01]  /*04f0*/  FFMA R3, R0, R2, R3 ;  /* 0x0000000200037223 */ /* 0x000fe20000000003 */
[----:B-1----:R-:W-:Y:S06]  /*0500*/  @!P0 BRA `(.L_x_7) ;  /* 0x0000000000148947 */ /* 0x002fec0003800000 */
[----:B------:R-:W-:Y:S01]  /*0510*/  MOV R3, R9 ;  /* 0x0000000900037202 */ /* 0x000fe20000000f00 */
[----:B------:R-:W-:Y:S01]  /*0520*/  IMAD.MOV.U32 R2, RZ, RZ, R6 ;  /* 0x000000ffff027224 */ /* 0x000fe200078e0006 */
[----:B------:R-:W-:-:S07]  /*0530*/  MOV R10, 0x550 ;  /* 0x00000550000a7802 */ /* 0x000fce0000000f00 */
[----:B------:R-:W-:Y:S05]  /*0540*/  CALL.REL.NOINC `($__internal_0_$__cuda_sm3x_div_rn_noftz_f32_slowpath) ;  /* 0x0000000000107944 */ /* 0x000fea0003c00000 */
[----:B------:R-:W-:-:S07]  /*0550*/  IMAD.MOV.U32 R3, RZ, RZ, R9 ;  /* 0x000000ffff037224 */ /* 0x000fce00078e0009 */
.L_x_7:
[----:B------:R-:W-:Y:S05]  /*0560*/  BSYNC.RECONVERGENT B0 ;  /* 0x0000000000007941 */ /* 0x000fea0003800200 */
.L_x_6:
[----:B------:R-:W-:Y:S01]  /*0570*/  STG.E desc[UR4][R4.64+0x8], R3 ;  /* 0x0000080304007986 */ /* 0x000fe2000c101904 */
[----:B------:R-:W-:Y:S05]  /*0580*/  EXIT ;  /* 0x000000000000794d */ /* 0x000fea0003800000 */
        .weak           $__internal_0_$__cuda_sm3x_div_rn_noftz_f32_slowpath
        .type           $__internal_0_$__cuda_sm3x_div_rn_noftz_f32_slowpath,@function
        .size           $__internal_0_$__cuda_sm3x_div_rn_noftz_f32_slowpath,(.L_x_20 - $__internal_0_$__cuda_sm3x_div_rn_noftz_f32_slowpath)
$__internal_0_$__cuda_sm3x_div_rn_noftz_f32_slowpath:
[----:B------:R-:W-:Y:S01]  /*0590*/  SHF.R.U32.HI R11, RZ, 0x17, R2 ;  /* 0x00000017ff0b7819 */ /* 0x000fe20000011602 */
[----:B------:R-:W-:Y:S01]  /*05a0*/  BSSY.RECONVERGENT B1, `(.L_x_8) ;  /* 0x0000063000017945 */ /* 0x000fe20003800200 */
[----:B------:R-:W-:Y:S02]  /*05b0*/  SHF.R.U32.HI R9, RZ, 0x17, R3 ;  /* 0x00000017ff097819 */ /* 0x000fe40000011603 */
[----:B------:R-:W-:Y:S02]  /*05c0*/  LOP3.LUT R11, R11, 0xff, RZ, 0xc0, !PT ;  /* 0x000000ff0b0b7812 */ /* 0x000fe400078ec0ff */
[----:B------:R-:W-:Y:S02]  /*05d0*/  LOP3.LUT R16, R9, 0xff, RZ, 0xc0, !PT ;  /* 0x000000ff09107812 */ /* 0x000fe400078ec0ff */
[----:B------:R-:W-:Y:S01]  /*05e0*/  MOV R12, R3 ;  /* 0x00000003000c7202 */ /* 0x000fe20000000f00 */
[----:B------:R-:W-:Y:S02]  /*05f0*/  VIADD R14, R11, 0xffffffff ;  /* 0xffffffff0b0e7836 */ /* 0x000fe40000000000 */
[----:B------:R-:W-:-:S03]  /*0600*/  VIADD R13, R16, 0xffffffff ;  /* 0xffffffff100d7836 */ /* 0x000fc60000000000 */
[----:B------:R-:W-:-:S04]  /*0610*/  ISETP.GT.U32.AND P0, PT, R14, 0xfd, PT ;  /* 0x000000fd0e00780c */ /* 0x000fc80003f04070 */
[----:B------:R-:W-:-:S13]  /*0620*/  ISETP.GT.U32.OR P0, PT, R13, 0xfd, P0 ;  /* 0x000000fd0d00780c */ /* 0x000fda0000704470 */
[----:B------:R-:W-:Y:S01]  /*0630*/  @!P0 IMAD.MOV.U32 R9, RZ, RZ, RZ ;  /* 0x000000ffff098224 */ /* 0x000fe200078e00ff */
[----:B------:R-:W-:Y:S06]  /*0640*/  @!P0 BRA `(.L_x_9) ;  /* 0x00000000005c8947 */ /* 0x000fec0003800000 */
[----:B------:R-:W-:Y:S02]  /*0650*/  FSETP.GTU.FTZ.AND P0, PT, |R3|, +INF , PT ;  /* 0x7f8000000300780b */ /* 0x000fe40003f1c200 */
[----:B------:R-:W-:-:S04]  /*0660*/  FSETP.GTU.FTZ.AND P1, PT, |R2|, +INF , PT ;  /* 0x7f8000000200780b */ /* 0x000fc80003f3c200 */
[----:B------:R-:W-:-:S13]  /*0670*/  PLOP3.LUT P0, PT, P0, P1, PT, 0xf8, 0x8f ;  /* 0x00000000008f781c */ /* 0x000fda0000703f70 */
[----:B------:R-:W-:Y:S05]  /*0680*/  @P0 BRA `(.L_x_10) ;  /* 0x00000004004c0947 */ /* 0x000fea0003800000 */
[----:B------:R-:W-:-:S13]  /*0690*/  LOP3.LUT P0, RZ, R2, 0x7fffffff, R12, 0xc8, !PT ;  /* 0x7fffffff02ff7812 */ /* 0x000fda000780c80c */
[----:B------:R-:W-:Y:S05]  /*06a0*/  @!P0 BRA `(.L_x_11) ;  /* 0x00000004003c8947 */ /* 0x000fea0003800000 */
[C---:B------:R-:W-:Y:S02]  /*06b0*/  FSETP.NEU.FTZ.AND P2, PT, |R3|.reuse, +INF , PT ;  /* 0x7f8000000300780b */ /* 0x040fe40003f5d200 */
[----:B------:R-:W-:Y:S02]  /*06c0*/  FSETP.NEU.FTZ.AND P1, PT, |R2|, +INF , PT ;  /* 0x7f8000000200780b */ /* 0x000fe40003f3d200 */
[----:B------:R-:W-:-:S11]  /*06d0*/  FSETP.NEU.FTZ.AND P0, PT, |R3|, +INF , PT ;  /* 0x7f8000000300780b */ /* 0x000fd60003f1d200 */
[----:B------:R-:W-:Y:S05]  /*06e0*/  @!P1 BRA !P2, `(.L_x_11) ;  /* 0x00000004002c9947 */ /* 0x000fea0005000000 */
[----:B------:R-:W-:-:S04]  /*06f0*/  LOP3.LUT P2, RZ, R12, 0x7fffffff, RZ, 0xc0, !PT ;  /* 0x7fffffff0cff7812 */ /* 0x000fc8000784c0ff */
[----:B------:R-:W-:-:S13]  /*0700*/  PLOP3.LUT P1, PT, P1, P2, PT, 0x2f, 0xf2 ;  /* 0x0000000000f2781c */ /* 0x000fda0000f24577 */
[----:B------:R-:W-:Y:S05]  /*0710*/  @P1 BRA `(.L_x_12) ;  /* 0x0000000400181947 */ /* 0x000fea0003800000 */
[----:B------:R-:W-:-:S04]  /*0720*/  LOP3.LUT P1, RZ, R2, 0x7fffffff, RZ, 0xc0, !PT ;  /* 0x7fffffff02ff7812 */ /* 0x000fc8000782c0ff */
[----:B------:R-:W-:-:S13]  /*0730*/  PLOP3.LUT P0, PT, P0, P1, PT, 0x2f, 0xf2 ;  /* 0x0000000000f2781c */ /* 0x000fda0000702577 */
[----:B------:R-:W-:Y:S05]  /*0740*/  @P0 BRA `(.L_x_13) ;  /* 0x0000000400000947 */ /* 0x000fea0003800000 */
[----:B------:R-:W-:Y:S02]  /*0750*/  ISETP.GE.AND P0, PT, R13, RZ, PT ;  /* 0x000000ff0d00720c */ /* 0x000fe40003f06270 */
[----:B------:R-:W-:-:S11]  /*0760*/  ISETP.GE.AND P1, PT, R14, RZ, PT ;  /* 0x000000ff0e00720c */ /* 0x000fd60003f26270 */
[----:B------:R-:W-:Y:S02]  /*0770*/  @P0 IMAD.MOV.U32 R9, RZ, RZ, RZ ;  /* 0x000000ffff090224 */ /* 0x000fe400078e00ff */
[----:B------:R-:W-:Y:S01]  /*0780*/  @!P0 FFMA R12, R3, 1.84467440737095516160e+19, RZ ;  /* 0x5f800000030c8823 */ /* 0x000fe200000000ff */
[----:B------:R-:W-:Y:S02]  /*0790*/  @!P0 IMAD.MOV.U32 R9, RZ, RZ, -0x40 ;  /* 0xffffffc0ff098424 */ /* 0x000fe400078e00ff */
[----:B------:R-:W-:Y:S02]  /*07a0*/  @!P1 FFMA R2, R2, 1.84467440737095516160e+19, RZ ;  /* 0x5f80000002029823 */ /* 0x000fe400000000ff */
[----:B------:R-:W-:-:S07]  /*07b0*/  @!P1 VIADD R9, R9, 0x40 ;  /* 0x0000004009099836 */ /* 0x000fce0000000000 */
.L_x_9:
[----:B------:R-:W-:Y:S01]  /*07c0*/  LEA R13, R11, 0xc0800000, 0x17 ;  /* 0xc08000000b0d7811 */ /* 0x000fe200078eb8ff */
[----:B------:R-:W-:Y:S03]  /*07d0*/  BSSY.RECONVERGENT B2, `(.L_x_14) ;  /* 0x0000036000027945 */ /* 0x000fe60003800200 */
[----:B------:R-:W-:Y:S01]  /*07e0*/  IADD3 R14, PT, PT, -R13, R2, RZ ;  /* 0x000000020d0e7210 */ /* 0x000fe20007ffe1ff */
[----:B------:R-:W-:-:S03]  /*07f0*/  VIADD R13, R16, 0xffffff81 ;  /* 0xffffff81100d7836 */ /* 0x000fc60000000000 */
[----:B------:R-:W0:Y:S01]  /*0800*/  MUFU.RCP R15, R14 ;  /* 0x0000000e000f7308 */ /* 0x000e220000001000 */
[----:B------:R-:W-:Y:S01]  /*0810*/  FADD.FTZ R17, -R14, -RZ ;  /* 0x800000ff0e117221 */ /* 0x000fe20000010100 */
[----:B------:R-:W-:-:S03]  /*0820*/  IMAD R2, R13, -0x800000, R12 ;  /* 0xff8000000d027824 */ /* 0x000fc600078e020c */
[----:B0-----:R-:W-:-:S04]  /*0830*/  FFMA R16, R15, R17, 1 ;  /* 0x3f8000000f107423 */ /* 0x001fc80000000011 */
[----:B------:R-:W-:-:S04]  /*0840*/  FFMA R19, R15, R16, R15 ;  /* 0x000000100f137223 */ /* 0x000fc8000000000f */
[----:B------:R-:W-:-:S04]  /*0850*/  FFMA R12, R2, R19, RZ ;  /* 0x00000013020c7223 */ /* 0x000fc800000000ff */
[----:B------:R-:W-:-:S04]  /*0860*/  FFMA R15, R17, R12, R2 ;  /* 0x0000000c110f7223 */ /* 0x000fc80000000002 */
[----:B------:R-:W-:Y:S01]  /*0870*/  FFMA R16, R19, R15, R12 ;  /* 0x0000000f13107223 */ /* 0x000fe2000000000c */
[----:B------:R-:W-:-:S03]  /*0880*/  IADD3 R12, PT, PT, R13, 0x7f, -R11 ;  /* 0x0000007f0d0c7810 */ /* 0x000fc60007ffe80b */
[----:B------:R-:W-:Y:S02]  /*0890*/  FFMA R17, R17, R16, R2 ;  /* 0x0000001011117223 */ /* 0x000fe40000000002 */
[----:B------:R-:W-:Y:S02]  /*08a0*/  IMAD.IADD R12, R12, 0x1, R9 ;  /* 0x000000010c0c7824 */ /* 0x000fe400078e0209 */
[----:B------:R-:W-:-:S05]  /*08b0*/  FFMA R2, R19, R17, R16 ;  /* 0x0000001113027223 */ /* 0x000fca0000000010 */
[----:B------:R-:W-:-:S04]  /*08c0*/  SHF.R.U32.HI R11, RZ, 0x17, R2 ;  /* 0x00000017ff0b7819 */ /* 0x000fc80000011602 */
[----:B------:R-:W-:-:S05]  /*08d0*/  LOP3.LUT R11, R11, 0xff, RZ, 0xc0, !PT ;  /* 0x000000ff0b0b7812 */ /* 0x000fca00078ec0ff */
[----:B------:R-:W-:-:S05]  /*08e0*/  IMAD.IADD R13, R11, 0x1, R12 ;  /* 0x000000010b0d7824 */ /* 0x000fca00078e020c */
[----:B------:R-:W-:-:S04]  /*08f0*/  IADD3 R9, PT, PT, R13, -0x1, RZ ;  /* 0xffffffff0d097810 */ /* 0x000fc80007ffe0ff */
[----:B------:R-:W-:-:S13]  /*0900*/  ISETP.GE.U32.AND P0, PT, R9, 0xfe, PT ;  /* 0x000000fe0900780c */ /* 0x000fda0003f06070 */
[----:B------:R-:W-:Y:S05]  /*0910*/  @!P0 BRA `(.L_x_15) ;  /* 0x0000000000808947 */ /* 0x000fea0003800000 */
[----:B------:R-:W-:-:S13]  /*0920*/  ISETP.GT.AND P0, PT, R13, 0xfe, PT ;  /* 0x000000fe0d00780c */ /* 0x000fda0003f04270 */
[----:B------:R-:W-:Y:S05]  /*0930*/  @P0 BRA `(.L_x_16) ;  /* 0x00000000006c0947 */ /* 0x000fea0003800000 */
[----:B------:R-:W-:-:S13]  /*0940*/  ISETP.GE.AND P0, PT, R13, 0x1, PT ;  /* 0x000000010d00780c */ /* 0x000fda0003f06270 */
[----:B------:R-:W-:Y:S05]  /*0950*/  @P0 BRA `(.L_x_17) ;  /* 0x0000000000740947 */ /* 0x000fea0003800000 */
[----:B------:R-:W-:Y:S02]  /*0960*/  ISETP.GE.AND P0, PT, R13, -0x18, PT ;  /* 0xffffffe80d00780c */ /* 0x000fe40003f06270 */
[----:B------:R-:W-:-:S11]  /*0970*/  LOP3.LUT R2, R2, 0x80000000, RZ, 0xc0, !PT ;  /* 0x8000000002027812 */ /* 0x000fd600078ec0ff */
[----:B------:R-:W-:Y:S05]  /*0980*/  @!P0 BRA `(.L_x_17) ;  /* 0x0000000000688947 */ /* 0x000fea0003800000 */
[-CC-:B------:R-:W-:Y:S01]  /*0990*/  FFMA.RZ R9, R19, R17.reuse, R16.reuse ;  /* 0x0000001113097223 */ /* 0x180fe2000000c010 */
[----:B------:R-:W-:Y:S02]  /*09a0*/  VIADD R14, R13, 0x20 ;  /* 0x000000200d0e7836 */ /* 0x000fe40000000000 */
[-CC-:B------:R-:W-:Y:S01]  /*09b0*/  FFMA.RM R12, R19, R17.reuse, R16.reuse ;  /* 0x00000011130c7223 */ /* 0x180fe20000004010 */
[----:B------:R-:W-:Y:S02]  /*09c0*/  ISETP.NE.AND P2, PT, R13, RZ, PT ;  /* 0x000000ff0d00720c */ /* 0x000fe40003f45270 */
[----:B------:R-:W-:Y:S01]  /*09d0*/  LOP3.LUT R11, R9, 0x7fffff, RZ, 0xc0, !PT ;  /* 0x007fffff090b7812 */ /* 0x000fe200078ec0ff */
[----:B------:R-:W-:Y:S01]  /*09e0*/  FFMA.RP R9, R19, R17, R16 ;  /* 0x0000001113097223 */ /* 0x000fe20000008010 */
[----:B------:R-:W-:Y:S01]  /*09f0*/  ISETP.NE.AND P1, PT, R13, RZ, PT ;  /* 0x000000ff0d00720c */ /* 0x000fe20003f25270 */
[----:B------:R-:W-:Y:S01]  /*0a00*/  IMAD.MOV R13, RZ, RZ, -R13 ;  /* 0x000000ffff0d7224 */ /* 0x000fe200078e0a0d */
[----:B------:R-:W-:-:S02]  /*0a10*/  LOP3.LUT R11, R11, 0x800000, RZ, 0xfc, !PT ;  /* 0x008000000b0b7812 */ /* 0x000fc400078efcff */
[----:B------:R-:W-:Y:S02]  /*0a20*/  FSETP.NEU.FTZ.AND P0, PT, R9, R12, PT ;  /* 0x0000000c0900720b */ /* 0x000fe40003f1d000 */
[----:B------:R-:W-:Y:S02]  /*0a30*/  SHF.L.U32 R14, R11, R14, RZ ;  /* 0x0000000e0b0e7219 */ /* 0x000fe400000006ff */
[----:B------:R-:W-:Y:S02]  /*0a40*/  SEL R12, R13, RZ, P2 ;  /* 0x000000ff0d0c7207 */ /* 0x000fe40001000000 */
[----:B------:R-:W-:Y:S02]  /*0a50*/  ISETP.NE.AND P1, PT, R14, RZ, P1 ;  /* 0x000000ff0e00720c */ /* 0x000fe40000f25270 */
[----:B------:R-:W-:Y:S02]  /*0a60*/  SHF.R.U32.HI R12, RZ, R12, R11 ;  /* 0x0000000cff0c7219 */ /* 0x000fe4000001160b */
[----:B------:R-:W-:-:S02]  /*0a70*/  PLOP3.LUT P0, PT, P0, P1, PT, 0xf8, 0x8f ;  /* 0x00000000008f781c */ /* 0x000fc40000703f70 */
[----:B------:R-:W-:Y:S02]  /*0a80*/  SHF.R.U32.HI R14, RZ, 0x1, R12 ;  /* 0x00000001ff0e7819 */ /* 0x000fe4000001160c */
[----:B------:R-:W-:-:S04]  /*0a90*/  SEL R9, RZ, 0x1, !P0 ;  /* 0x00000001ff097807 */ /* 0x000fc80004000000 */
[----:B------:R-:W-:-:S04]  /*0aa0*/  LOP3.LUT R9, R9, 0x1, R14, 0xf8, !PT ;  /* 0x0000000109097812 */ /* 0x000fc800078ef80e */
[----:B------:R-:W-:-:S05]  /*0ab0*/  LOP3.LUT R9, R9, R12, RZ, 0xc0, !PT ;  /* 0x0000000c09097212 */ /* 0x000fca00078ec0ff */
[----:B------:R-:W-:-:S05]  /*0ac0*/  IMAD.IADD R9, R14, 0x1, R9 ;  /* 0x000000010e097824 */ /* 0x000fca00078e0209 */
[----:B------:R-:W-:Y:S01]  /*0ad0*/  LOP3.LUT R2, R9, R2, RZ, 0xfc, !PT ;  /* 0x0000000209027212 */ /* 0x000fe200078efcff */
[----:B------:R-:W-:Y:S06]  /*0ae0*/  BRA `(.L_x_17) ;  /* 0x0000000000107947 */ /* 0x000fec0003800000 */
.L_x_16:
[----:B------:R-:W-:-:S04]  /*0af0*/  LOP3.LUT R2, R2, 0x80000000, RZ, 0xc0, !PT ;  /* 0x8000000002027812 */ /* 0x000fc800078ec0ff */
[----:B------:R-:W-:Y:S01]  /*0b00*/  LOP3.LUT R2, R2, 0x7f800000, RZ, 0xfc, !PT ;  /* 0x7f80000002027812 */ /* 0x000fe200078efcff */
[----:B------:R-:W-:Y:S06]  /*0b10*/  BRA `(.L_x_17) ;  /* 0x0000000000047947 */ /* 0x000fec0003800000 */
.L_x_15:
[----:B------:R-:W-:-:S07]  /*0b20*/  LEA R2, R12, R2, 0x17 ;  /* 0x000000020c027211 */ /* 0x000fce00078eb8ff */
.L_x_17:
[----:B------:R-:W-:Y:S05]  /*0b30*/  BSYNC.RECONVERGENT B2 ;  /* 0x0000000000027941 */ /* 0x000fea0003800200 */
.L_x_14:
[----:B------:R-:W-:Y:S05]  /*0b40*/  BRA `(.L_x_18) ;  /* 0x0000000000207947 */ /* 0x000fea0003800000 */
.L_x_13:
[----:B------:R-:W-:-:S04]  /*0b50*/  LOP3.LUT R2, R2, 0x80000000, R12, 0x48, !PT ;  /* 0x8000000002027812 */ /* 0x000fc800078e480c */
[----:B------:R-:W-:Y:S01]  /*0b60*/  LOP3.LUT R2, R2, 0x7f800000, RZ, 0xfc, !PT ;  /* 0x7f80000002027812 */ /* 0x000fe200078efcff */
[----:B------:R-:W-:Y:S06]  /*0b70*/  BRA `(.L_x_18) ;  /* 0x0000000000147947 */ /* 0x000fec0003800000 */
.L_x_12:
[----:B------:R-:W-:Y:S01]  /*0b80*/  LOP3.LUT R2, R2, 0x80000000, R12, 0x48, !PT ;  /* 0x8000000002027812 */ /* 0x000fe200078e480c */
[----:B------:R-:W-:Y:S06]  /*0b90*/  BRA `(.L_x_18) ;  /* 0x00000000000c7947 */ /* 0x000fec0003800000 */
.L_x_11:
[----:B------:R-:W0:Y:S01]  /*0ba0*/  MUFU.RSQ R2, -QNAN ;  /* 0xffc0000000027908 */ /* 0x000e220000001400 */
[----:B------:R-:W-:Y:S05]  /*0bb0*/  BRA `(.L_x_18) ;  /* 0x0000000000047947 */ /* 0x000fea0003800000 */
.L_x_10:
[----:B------:R-:W-:-:S07]  /*0bc0*/  FADD.FTZ R2, R3, R2 ;  /* 0x0000000203027221 */ /* 0x000fce0000010000 */
.L_x_18:
[----:B------:R-:W-:Y:S05]  /*0bd0*/  BSYNC.RECONVERGENT B1 ;  /* 0x0000000000017941 */ /* 0x000fea0003800200 */
.L_x_8:
[----:B------:R-:W-:Y:S02]  /*0be0*/  IMAD.MOV.U32 R11, RZ, RZ, 0x0 ;  /* 0x00000000ff0b7424 */ /* 0x000fe400078e00ff */
[----:B0-----:R-:W-:Y:S02]  /*0bf0*/  IMAD.MOV.U32 R9, RZ, RZ, R2 ;  /* 0x000000ffff097224 */ /* 0x001fe400078e0002 */
[----:B------:R-:W-:Y:S05]  /*0c00*/  RET.REL.NODEC R10 `(_Z6renderPfmm) ;  /* 0xfffffff00afc7950 */ /* 0x000fea0003c3ffff */
.L_x_19:
[----:B------:R-:W-:-:S00]  /*0c10*/  BRA `(.L_x_19) ;  /* 0xfffffffc00fc7947 */ /* 0x000fc0000383ffff */
[----:B------:R-:W-:-:S00]  /*0c20*/  NOP ;  /* 0x0000000000007918 */ /* 0x000fc00000000000 */
        /* <DEDUP_REMOVED lines=13> */
.L_x_20:


//--------------------- .nv.shared.reserved.0     --------------------------
	.section	.nv.shared.reserved.0,"aw",@nobits
	.weak		__nv_reservedSMEM_offset_0_alias
	.size		__nv_reservedSMEM_offset_0_alias, 0, 64
	.other		__nv_reservedSMEM_offset_0_alias,@"STO_CUDA_RESERVED_SHARED STV_DEFAULT"
__nv_reservedSMEM_offset_0_alias:
	.zero		0
	.zero		64


//--------------------- .nv.constant0._Z6renderPfmm --------------------------
	.section	.nv.constant0._Z6renderPfmm,"a",@progbits
	.sectionflags	@""
	.align	4
.nv.constant0._Z6renderPfmm:
	.zero		920


//--------------------- SYMBOLS --------------------------

	.type		.nv.reservedSmem.offset0,@object
	.size		.nv.reservedSmem.offset0,0x4
